//
// Generated by NVIDIA NVVM Compiler
//
// Compiler Build ID: CL-36424714
// Cuda compilation tools, release 13.0, V13.0.88
// Based on NVVM 20.0.0
//

.version 9.0
.target sm_100
.address_size 64

	// .globl	_Z11relu_kernelPKfPfm

.visible .entry _Z11relu_kernelPKfPfm(
	.param .u64 .ptr .align 1 _Z11relu_kernelPKfPfm_param_0,
	.param .u64 .ptr .align 1 _Z11relu_kernelPKfPfm_param_1,
	.param .u64 _Z11relu_kernelPKfPfm_param_2
)
{
	.reg .pred 	%p<2>;
	.reg .b32 	%r<7>;
	.reg .b32 	%f<17>;
	.reg .b64 	%rd<17>;

	ld.param.u64 	%rd2, [_Z11relu_kernelPKfPfm_param_0];
	ld.param.u64 	%rd3, [_Z11relu_kernelPKfPfm_param_1];
	ld.param.u64 	%rd4, [_Z11relu_kernelPKfPfm_param_2];
	mov.u32 	%r2, %ctaid.x;
	mov.u32 	%r1, %ntid.x;
	mov.u32 	%r3, %tid.x;
	mad.lo.s32 	%r4, %r2, %r1, %r3;
	cvt.u64.u32 	%rd1, %r4;
	setp.le.u64 	%p1, %rd4, %rd1;
	@%p1 bra 	$L__BB0_2;
	cvta.to.global.u64 	%rd5, %rd2;
	cvta.to.global.u64 	%rd6, %rd3;
	shl.b64 	%rd7, %rd1, 3;
	add.s64 	%rd8, %rd5, %rd7;
	ld.global.nc.v2.f32 	{%f1, %f2}, [%rd8];
	max.f32 	%f3, %f1, 0f00000000;
	max.f32 	%f4, %f2, 0f00000000;
	add.s64 	%rd9, %rd6, %rd7;
	st.global.v2.f32 	[%rd9], {%f3, %f4};
	mov.u32 	%r5, %nctaid.x;
	mul.lo.s32 	%r6, %r1, %r5;
	mul.wide.u32 	%rd10, %r6, 8;
	add.s64 	%rd11, %rd8, %rd10;
	ld.global.nc.v2.f32 	{%f5, %f6}, [%rd11];
	max.f32 	%f7, %f5, 0f00000000;
	max.f32 	%f8, %f6, 0f00000000;
	add.s64 	%rd12, %rd9, %rd10;
	st.global.v2.f32 	[%rd12], {%f7, %f8};
	add.s64 	%rd13, %rd11, %rd10;
	ld.global.nc.v2.f32 	{%f9, %f10}, [%rd13];
	max.f32 	%f11, %f9, 0f00000000;
	max.f32 	%f12, %f10, 0f00000000;
	add.s64 	%rd14, %rd12, %rd10;
	st.global.v2.f32 	[%rd14], {%f11, %f12};
	add.s64 	%rd15, %rd13, %rd10;
	ld.global.nc.v2.f32 	{%f13, %f14}, [%rd15];
	max.f32 	%f15, %f13, 0f00000000;
	max.f32 	%f16, %f14, 0f00000000;
	add.s64 	%rd16, %rd14, %rd10;
	st.global.v2.f32 	[%rd16], {%f15, %f16};
$L__BB0_2:
	ret;

}


// ===== COMPILED SASS (sm_100) =====

	.target	sm_100

	.elftype	@"ET_EXEC"


//--------------------- .note.nv.tkinfo           --------------------------
	.section	.note.nv.tkinfo,"",@"SHT_NOTE"
	.sectionflags	@"SHF_NOTE_NV_TKINFO"
	.tkinfo
        /*0018*/ 	.word	0x00000002
        /*0030*/ 	.string	""
        /*0030*/ 	.string	"ptxas"
        /*0030*/ 	.string	"Cuda compilation tools, release 13.0, V13.0.88"
        /*0030*/ 	.string	"Build cuda_13.0.r13.0/compiler.36424714_0"
        /*0030*/ 	.string	"-arch sm_100 -m 64 "



//--------------------- .note.nv.cuinfo           --------------------------
	.section	.note.nv.cuinfo,"",@"SHT_NOTE"
	.sectionflags	@"SHF_NOTE_NV_CUINFO"
        /*0018*/ 	.short	0x0002
        /*001a*/ 	.short	0x0064
        /*001c*/ 	.short	0x0082
	.zero		2


//--------------------- .nv.info                  --------------------------
	.section	.nv.info,"",@"SHT_CUDA_INFO"
	.align	4


	//----- nvinfo : EIATTR_REGCOUNT
	.align		4
        /*0000*/ 	.byte	0x04, 0x2f
        /*0002*/ 	.short	(.L_1 - .L_0)
	.align		4
.L_0:
        /*0004*/ 	.word	index@(_Z11relu_kernelPKfPfm)
        /*0008*/ 	.word	0x00000016


	//----- nvinfo : EIATTR_FRAME_SIZE
	.align		4
.L_1:
        /*000c*/ 	.byte	0x04, 0x11
        /*000e*/ 	.short	(.L_3 - .L_2)
	.align		4
.L_2:
        /*0010*/ 	.word	index@(_Z11relu_kernelPKfPfm)
        /*0014*/ 	.word	0x00000000


	//----- nvinfo : EIATTR_MIN_STACK_SIZE
	.align		4
.L_3:
        /*0018*/ 	.byte	0x04, 0x12
        /*001a*/ 	.short	(.L_5 - .L_4)
	.align		4
.L_4:
        /*001c*/ 	.word	index@(_Z11relu_kernelPKfPfm)
        /*0020*/ 	.word	0x00000000
.L_5:


//--------------------- .nv.compat                --------------------------
	.section	.nv.compat,"",@"SHT_CUDA_COMPAT_INFO"
	.align	4
        /*0000*/ 	.byte	0x02, 0x09, 0x00, 0x00, 0x02, 0x02, 0x01, 0x00, 0x02, 0x05, 0x05, 0x00, 0x03, 0x07, 0x01, 0x01
        /*0010*/ 	.byte	0x02, 0x03, 0x00, 0x00, 0x02, 0x06, 0x01, 0x00, 0x04, 0x0b, 0x08, 0x00, 0x09, 0x00, 0x00, 0x00
        /*0020*/ 	.byte	0x00, 0x00, 0x00, 0x00


//--------------------- .nv.info._Z11relu_kernelPKfPfm --------------------------
	.section	.nv.info._Z11relu_kernelPKfPfm,"",@"SHT_CUDA_INFO"
	.sectionflags	@""
	.align	4


	//----- nvinfo : EIATTR_CUDA_API_VERSION
	.align		4
        /*0000*/ 	.byte	0x04, 0x37
        /*0002*/ 	.short	(.L_7 - .L_6)
.L_6:
        /*0004*/ 	.word	0x00000082


	//----- nvinfo : EIATTR_KPARAM_INFO
	.align		4
.L_7:
        /*0008*/ 	.byte	0x04, 0x17
        /*000a*/ 	.short	(.L_9 - .L_8)
.L_8:
        /*000c*/ 	.word	0x00000000
        /*0010*/ 	.short	0x0002
        /*0012*/ 	.short	0x0010
        /*0014*/ 	.byte	0x00, 0xf0, 0x21, 0x00


	//----- nvinfo : EIATTR_KPARAM_INFO
	.align		4
.L_9:
        /*0018*/ 	.byte	0x04, 0x17
        /*001a*/ 	.short	(.L_11 - .L_10)
.L_10:
        /*001c*/ 	.word	0x00000000
        /*0020*/ 	.short	0x0001
        /*0022*/ 	.short	0x0008
        /*0024*/ 	.byte	0x00, 0xf5, 0x21, 0x00


	//----- nvinfo : EIATTR_KPARAM_INFO
	.align		4
.L_11:
        /*0028*/ 	.byte	0x04, 0x17
        /*002a*/ 	.short	(.L_13 - .L_12)
.L_12:
        /*002c*/ 	.word	0x00000000
        /*0030*/ 	.short	0x0000
        /*0032*/ 	.short	0x0000
        /*0034*/ 	.byte	0x00, 0xf5, 0x21, 0x00


	//----- nvinfo : EIATTR_SPARSE_MMA_MASK
	.align		4
.L_13:
        /*0038*/ 	.byte	0x03, 0x50
        /*003a*/ 	.short	0x0000


	//----- nvinfo : EIATTR_MAXREG_COUNT
	.align		4
        /*003c*/ 	.byte	0x03, 0x1b
        /*003e*/ 	.short	0x00ff


	//----- nvinfo : EIATTR_MERCURY_ISA_VERSION
	.align		4
        /*0040*/ 	.byte	0x03, 0x5f
        /*0042*/ 	.short	0x0101


	//----- nvinfo : EIATTR_VRC_CTA_INIT_COUNT
	.align		4
        /*0044*/ 	.byte	0x02, 0x4a
	.zero		1
	.zero		1


	//----- nvinfo : EIATTR_EXIT_INSTR_OFFSETS
	.align		4
        /*0048*/ 	.byte	0x04, 0x1c
        /*004a*/ 	.short	(.L_15 - .L_14)


	//   ....[0]....
.L_14:
        /*004c*/ 	.word	0x00000080


	//   ....[1]....
        /*0050*/ 	.word	0x00000290


	//----- nvinfo : EIATTR_CBANK_PARAM_SIZE
	.align		4
.L_15:
        /*0054*/ 	.byte	0x03, 0x19
        /*0056*/ 	.short	0x0018


	//----- nvinfo : EIATTR_PARAM_CBANK
	.align		4
        /*0058*/ 	.byte	0x04, 0x0a
        /*005a*/ 	.short	(.L_17 - .L_16)
	.align		4
.L_16:
        /*005c*/ 	.word	index@(.nv.constant0._Z11relu_kernelPKfPfm)
        /*0060*/ 	.short	0x0380
        /*0062*/ 	.short	0x0018


	//----- nvinfo : EIATTR_SW_WAR
	.align		4
.L_17:
        /*0064*/ 	.byte	0x04, 0x36
        /*0066*/ 	.short	(.L_19 - .L_18)
.L_18:
        /*0068*/ 	.word	0x00000008
.L_19:


//--------------------- .nv.callgraph             --------------------------
	.section	.nv.callgraph,"",@"SHT_CUDA_CALLGRAPH"
	.align	4
	.sectionentsize	8
	.align		4
        /*0000*/ 	.word	0x00000000
	.align		4
        /*0004*/ 	.word	0xffffffff
	.align		4
        /*0008*/ 	.word	0x00000000
	.align		4
        /*000c*/ 	.word	0xfffffffe
	.align		4
        /*0010*/ 	.word	0x00000000
	.align		4
        /*0014*/ 	.word	0xfffffffd
	.align		4
        /*0018*/ 	.word	0x00000000
	.align		4
        /*001c*/ 	.word	0xfffffffc


//--------------------- .text._Z11relu_kernelPKfPfm --------------------------
	.section	.text._Z11relu_kernelPKfPfm,"ax",@progbits
	.align	128
        .global         _Z11relu_kernelPKfPfm
        .type           _Z11relu_kernelPKfPfm,@function
        .size           _Z11relu_kernelPKfPfm,(.L_x_1 - _Z11relu_kernelPKfPfm)
        .other          _Z11relu_kernelPKfPfm,@"STO_CUDA_ENTRY STV_DEFAULT"
_Z11relu_kernelPKfPfm:
.text._Z11relu_kernelPKfPfm:
[----:B------:R-:W-:Y:S01]  /*0000*/  LDC R1, c[0x0][0x37c] ;  /* 0x0000df00ff017b82 */ /* 0x000fe20000000800 */
[----:B------:R-:W0:Y:S07]  /*0010*/  S2R R0, SR_TID.X ;  /* 0x0000000000007919 */ /* 0x000e2e0000002100 */
[----:B------:R-:W0:Y:S01]  /*0020*/  S2UR UR4, SR_CTAID.X ;  /* 0x00000000000479c3 */ /* 0x000e220000002500 */
[----:B------:R-:W1:Y:S07]  /*0030*/  LDCU.64 UR6, c[0x0][0x390] ;  /* 0x00007200ff0677ac */ /* 0x000e6e0008000a00 */
[----:B------:R-:W0:Y:S02]  /*0040*/  LDC R19, c[0x0][0x360] ;  /* 0x0000d800ff137b82 */ /* 0x000e240000000800 */
[----:B0-----:R-:W-:-:S05]  /*0050*/  IMAD R0, R19, UR4, R0 ;  /* 0x0000000413007c24 */ /* 0x001fca000f8e0200 */
[----:B-1----:R-:W-:-:S04]  /*0060*/  ISETP.GE.U32.AND P0, PT, R0, UR6, PT ;  /* 0x0000000600007c0c */ /* 0x002fc8000bf06070 */
[----:B------:R-:W-:-:S13]  /*0070*/  ISETP.GE.U32.AND.EX P0, PT, RZ, UR7, PT, P0 ;  /* 0x00000007ff007c0c */ /* 0x000fda000bf06100 */
[----:B------:R-:W-:Y:S05]  /*0080*/  @P0 EXIT ;  /* 0x000000000000094d */ /* 0x000fea0003800000 */
[----:B------:R-:W0:Y:S01]  /*0090*/  LDCU.128 UR8, c[0x0][0x380] ;  /* 0x00007000ff0877ac */ /* 0x000e220008000c00 */
[----:B------:R-:W-:Y:S01]  /*00a0*/  IMAD.SHL.U32 R4, R0, 0x8, RZ ;  /* 0x0000000800047824 */ /* 0x000fe200078e00ff */
[----:B------:R-:W-:Y:S01]  /*00b0*/  SHF.R.U32.HI R0, RZ, 0x1d, R0 ;  /* 0x0000001dff007819 */ /* 0x000fe20000011600 */
[----:B------:R-:W1:Y:S01]  /*00c0*/  LDCU UR6, c[0x0][0x370] ;  /* 0x00006e00ff0677ac */ /* 0x000e620008000800 */
[----:B------:R-:W2:Y:S02]  /*00d0*/  LDCU.64 UR4, c[0x0][0x358] ;  /* 0x00006b00ff0477ac */ /* 0x000ea40008000a00 */
[----:B0-----:R-:W-:-:S04]  /*00e0*/  IADD3 R2, P0, PT, R4, UR8, RZ ;  /* 0x0000000804027c10 */ /* 0x001fc8000ff1e0ff */
[----:B------:R-:W-:Y:S01]  /*00f0*/  IADD3.X R3, PT, PT, R0, UR9, RZ, P0, !PT ;  /* 0x0000000900037c10 */ /* 0x000fe200087fe4ff */
[----:B-1----:R-:W-:-:S04]  /*0100*/  IMAD R19, R19, UR6, RZ ;  /* 0x0000000613137c24 */ /* 0x002fc8000f8e02ff */
[C---:B------:R-:W-:Y:S02]  /*0110*/  IMAD.WIDE.U32 R6, R19.reuse, 0x8, R2 ;  /* 0x0000000813067825 */ /* 0x040fe400078e0002 */
[----:B--2---:R-:W2:Y:S02]  /*0120*/  LDG.E.64.CONSTANT R2, desc[UR4][R2.64] ;  /* 0x0000000402027981 */ /* 0x004ea4000c1e9b00 */
[C---:B------:R-:W-:Y:S02]  /*0130*/  IMAD.WIDE.U32 R10, R19.reuse, 0x8, R6 ;  /* 0x00000008130a7825 */ /* 0x040fe400078e0006 */
[----:B------:R-:W3:Y:S02]  /*0140*/  LDG.E.64.CONSTANT R6, desc[UR4][R6.64] ;  /* 0x0000000406067981 */ /* 0x000ee4000c1e9b00 */
[----:B------:R-:W-:Y:S02]  /*0150*/  IMAD.WIDE.U32 R14, R19, 0x8, R10 ;  /* 0x00000008130e7825 */ /* 0x000fe400078e000a */
[----:B------:R-:W4:Y:S04]  /*0160*/  LDG.E.64.CONSTANT R10, desc[UR4][R10.64] ;  /* 0x000000040a0a7981 */ /* 0x000f28000c1e9b00 */
[----:B------:R-:W5:Y:S01]  /*0170*/  LDG.E.64.CONSTANT R14, desc[UR4][R14.64] ;  /* 0x000000040e0e7981 */ /* 0x000f62000c1e9b00 */
[----:B------:R-:W-:-:S04]  /*0180*/  IADD3 R4, P0, PT, R4, UR10, RZ ;  /* 0x0000000a04047c10 */ /* 0x000fc8000ff1e0ff */
[----:B------:R-:W-:-:S03]  /*0190*/  IADD3.X R5, PT, PT, R0, UR11, RZ, P0, !PT ;  /* 0x0000000b00057c10 */ /* 0x000fc600087fe4ff */
[----:B------:R-:W-:-:S04]  /*01a0*/  IMAD.WIDE.U32 R8, R19, 0x8, R4 ;  /* 0x0000000813087825 */ /* 0x000fc800078e0004 */
[C---:B------:R-:W-:Y:S01]  /*01b0*/  IMAD.WIDE.U32 R12, R19.reuse, 0x8, R8 ;  /* 0x00000008130c7825 */ /* 0x040fe200078e0008 */
[----:B--2---:R-:W-:Y:S02]  /*01c0*/  FMNMX R16, RZ, R2, !PT ;  /* 0x00000002ff107209 */ /* 0x004fe40007800000 */
[----:B------:R-:W-:Y:S01]  /*01d0*/  FMNMX R17, RZ, R3, !PT ;  /* 0x00000003ff117209 */ /* 0x000fe20007800000 */
[----:B------:R-:W-:Y:S01]  /*01e0*/  IMAD.WIDE.U32 R2, R19, 0x8, R12 ;  /* 0x0000000813027825 */ /* 0x000fe200078e000c */
[----:B---3--:R-:W-:Y:S02]  /*01f0*/  FMNMX R18, RZ, R6, !PT ;  /* 0x00000006ff127209 */ /* 0x008fe40007800000 */
[----:B------:R-:W-:Y:S01]  /*0200*/  FMNMX R19, RZ, R7, !PT ;  /* 0x00000007ff137209 */ /* 0x000fe20007800000 */
[----:B------:R-:W-:Y:S01]  /*0210*/  STG.E.64 desc[UR4][R4.64], R16 ;  /* 0x0000001004007986 */ /* 0x000fe2000c101b04 */
[----:B----4-:R-:W-:Y:S02]  /*0220*/  FMNMX R10, RZ, R10, !PT ;  /* 0x0000000aff0a7209 */ /* 0x010fe40007800000 */
[----:B------:R-:W-:-:S02]  /*0230*/  FMNMX R11, RZ, R11, !PT ;  /* 0x0000000bff0b7209 */ /* 0x000fc40007800000 */
[----:B-----5:R-:W-:Y:S02]  /*0240*/  FMNMX R14, RZ, R14, !PT ;  /* 0x0000000eff0e7209 */ /* 0x020fe40007800000 */
[----:B------:R-:W-:Y:S01]  /*0250*/  FMNMX R15, RZ, R15, !PT ;  /* 0x0000000fff0f7209 */ /* 0x000fe20007800000 */
[----:B------:R-:W-:Y:S04]  /*0260*/  STG.E.64 desc[UR4][R8.64], R18 ;  /* 0x0000001208007986 */ /* 0x000fe8000c101b04 */
[----:B------:R-:W-:Y:S04]  /*0270*/  STG.E.64 desc[UR4][R12.64], R10 ;  /* 0x0000000a0c007986 */ /* 0x000fe8000c101b04 */
[----:B------:R-:W-:Y:S01]  /*0280*/  STG.E.64 desc[UR4][R2.64], R14 ;  /* 0x0000000e02007986 */ /* 0x000fe2000c101b04 */
[----:B------:R-:W-:Y:S05]  /*0290*/  EXIT ;  /* 0x000000000000794d */ /* 0x000fea0003800000 */
.L_x_0:
[----:B------:R-:W-:-:S00]  /*02a0*/  BRA `(.L_x_0) ;  /* 0xfffffffc00fc7947 */ /* 0x000fc0000383ffff */
[----:B------:R-:W-:-:S00]  /*02b0*/  NOP ;  /* 0x0000000000007918 */ /* 0x000fc00000000000 */
        /* <DEDUP_REMOVED lines=12> */
.L_x_1:


//--------------------- .nv.shared.reserved.0     --------------------------
	.section	.nv.shared.reserved.0,"aw",@nobits
	.weak		__nv_reservedSMEM_offset_0_alias
	.size		__nv_reservedSMEM_offset_0_alias, 0, 64
	.other		__nv_reservedSMEM_offset_0_alias,@"STO_CUDA_RESERVED_SHARED STV_DEFAULT"
__nv_reservedSMEM_offset_0_alias:
	.zero		0
	.zero		64


//--------------------- .nv.constant0._Z11relu_kernelPKfPfm --------------------------
	.section	.nv.constant0._Z11relu_kernelPKfPfm,"a",@progbits
	.sectionflags	@""
	.align	4
.nv.constant0._Z11relu_kernelPKfPfm:
	.zero		920


//--------------------- SYMBOLS --------------------------

	.type		.nv.reservedSmem.offset0,@object
	.size		.nv.reservedSmem.offset0,0x4
